	.headerflags	@"EF_CUDA_TEXMODE_UNIFIED EF_CUDA_64BIT_ADDRESS EF_CUDA_ACCELERATORS EF_CUDA_SM90 EF_CUDA_VIRTUAL_SM(EF_CUDA_SM90)"
	.elftype	@"ET_EXEC"


//--------------------- .nv.info                  --------------------------
	.section	.nv.info,"",@"SHT_CUDA_INFO"
	.align	4


	//----- nvinfo : EIATTR_REGCOUNT
	.align		4
        /*0000*/ 	.byte	0x04, 0x2f
        /*0002*/ 	.short	(.L_1 - .L_0)
	.align		4
.L_0:
        /*0004*/ 	.word	index@(triton_poi_fused_cat_13)
        /*0008*/ 	.word	0x00000010


	//----- nvinfo : EIATTR_MIN_STACK_SIZE
	.align		4
.L_1:
        /*000c*/ 	.byte	0x04, 0x12
        /*000e*/ 	.short	(.L_3 - .L_2)
	.align		4
.L_2:
        /*0010*/ 	.word	index@(triton_poi_fused_cat_13)
        /*0014*/ 	.word	0x00000000


	//----- nvinfo : EIATTR_FRAME_SIZE
	.align		4
.L_3:
        /*0018*/ 	.byte	0x04, 0x11
        /*001a*/ 	.short	(.L_5 - .L_4)
	.align		4
.L_4:
        /*001c*/ 	.word	index@(triton_poi_fused_cat_13)
        /*0020*/ 	.word	0x00000000


	//----- nvinfo : EIATTR_MIN_STACK_SIZE
	.align		4
.L_5:
        /*0024*/ 	.byte	0x04, 0x12
        /*0026*/ 	.short	(.L_7 - .L_6)
	.align		4
.L_6:
        /*0028*/ 	.word	index@(triton_poi_fused_cat_13)
        /*002c*/ 	.word	0x00000000
.L_7:


//--------------------- .nv.info.triton_poi_fused_cat_13 --------------------------
	.section	.nv.info.triton_poi_fused_cat_13,"",@"SHT_CUDA_INFO"
	.sectionflags	@""
	.align	4


	//----- nvinfo : EIATTR_CUDA_API_VERSION
	.align		4
        /*0000*/ 	.byte	0x04, 0x37
        /*0002*/ 	.short	(.L_9 - .L_8)
.L_8:
        /*0004*/ 	.word	0x0000007c


	//----- nvinfo : EIATTR_KPARAM_INFO
	.align		4
.L_9:
        /*0008*/ 	.byte	0x04, 0x17
        /*000a*/ 	.short	(.L_11 - .L_10)
.L_10:
        /*000c*/ 	.word	0x00000000
        /*0010*/ 	.short	0x0003
        /*0012*/ 	.short	0x0018
        /*0014*/ 	.byte	0x00, 0xf0, 0x11, 0x00


	//----- nvinfo : EIATTR_KPARAM_INFO
	.align		4
.L_11:
        /*0018*/ 	.byte	0x04, 0x17
        /*001a*/ 	.short	(.L_13 - .L_12)
.L_12:
        /*001c*/ 	.word	0x00000000
        /*0020*/ 	.short	0x0002
        /*0022*/ 	.short	0x0010
        /*0024*/ 	.byte	0x00, 0xf4, 0x21, 0x00


	//----- nvinfo : EIATTR_KPARAM_INFO
	.align		4
.L_13:
        /*0028*/ 	.byte	0x04, 0x17
        /*002a*/ 	.short	(.L_15 - .L_14)
.L_14:
        /*002c*/ 	.word	0x00000000
        /*0030*/ 	.short	0x0001
        /*0032*/ 	.short	0x0008
        /*0034*/ 	.byte	0x00, 0xf4, 0x21, 0x00


	//----- nvinfo : EIATTR_KPARAM_INFO
	.align		4
.L_15:
        /*0038*/ 	.byte	0x04, 0x17
        /*003a*/ 	.short	(.L_17 - .L_16)
.L_16:
        /*003c*/ 	.word	0x00000000
        /*0040*/ 	.short	0x0000
        /*0042*/ 	.short	0x0000
        /*0044*/ 	.byte	0x00, 0xf4, 0x21, 0x00


	//----- nvinfo : EIATTR_SPARSE_MMA_MASK
	.align		4
.L_17:
        /*0048*/ 	.byte	0x03, 0x50
        /*004a*/ 	.short	0x0000


	//----- nvinfo : EIATTR_MAXREG_COUNT
	.align		4
        /*004c*/ 	.byte	0x03, 0x1b
        /*004e*/ 	.short	0x00ff


	//----- nvinfo : EIATTR_EXIT_INSTR_OFFSETS
	.align		4
        /*0050*/ 	.byte	0x04, 0x1c
        /*0052*/ 	.short	(.L_19 - .L_18)


	//   ....[0]....
.L_18:
        /*0054*/ 	.word	0x00000230


	//   ....[1]....
        /*0058*/ 	.word	0x00000250


	//----- nvinfo : EIATTR_REQNTID
	.align		4
.L_19:
        /*005c*/ 	.byte	0x04, 0x10
        /*005e*/ 	.short	(.L_21 - .L_20)
.L_20:
        /*0060*/ 	.word	0x00000080
        /*0064*/ 	.word	0x00000001
        /*0068*/ 	.word	0x00000001


	//----- nvinfo : EIATTR_CBANK_PARAM_SIZE
	.align		4
.L_21:
        /*006c*/ 	.byte	0x03, 0x19
        /*006e*/ 	.short	0x001c


	//----- nvinfo : EIATTR_PARAM_CBANK
	.align		4
        /*0070*/ 	.byte	0x04, 0x0a
        /*0072*/ 	.short	(.L_23 - .L_22)
	.align		4
.L_22:
        /*0074*/ 	.word	index@(.nv.constant0.triton_poi_fused_cat_13)
        /*0078*/ 	.short	0x0210
        /*007a*/ 	.short	0x001c


	//----- nvinfo : EIATTR_SW_WAR
	.align		4
.L_23:
        /*007c*/ 	.byte	0x04, 0x36
        /*007e*/ 	.short	(.L_25 - .L_24)
.L_24:
        /*0080*/ 	.word	0x00000008
.L_25:


//--------------------- .nv.callgraph             --------------------------
	.section	.nv.callgraph,"",@"SHT_CUDA_CALLGRAPH"
	.align	4
	.sectionentsize	8
	.align		4
        /*0000*/ 	.word	0x00000000
	.align		4
        /*0004*/ 	.word	0xffffffff
	.align		4
        /*0008*/ 	.word	0x00000000
	.align		4
        /*000c*/ 	.word	0xfffffffe
	.align		4
        /*0010*/ 	.word	0x00000000
	.align		4
        /*0014*/ 	.word	0xfffffffd
	.align		4
        /*0018*/ 	.word	0x00000000
	.align		4
        /*001c*/ 	.word	0xfffffffc


//--------------------- .text.triton_poi_fused_cat_13 --------------------------
	.section	.text.triton_poi_fused_cat_13,"ax",@progbits
	.align	128
        .global         triton_poi_fused_cat_13
        .type           triton_poi_fused_cat_13,@function
        .size           triton_poi_fused_cat_13,(.L_x_1 - triton_poi_fused_cat_13)
        .other          triton_poi_fused_cat_13,@"STO_CUDA_ENTRY STV_DEFAULT"
triton_poi_fused_cat_13:
.text.triton_poi_fused_cat_13:
[----:B------:R-:W0:Y:S02]  /*0000*/  LDC R1, c[0x0][0x28] ;  /* 0x00000a00ff017b82 */ /* 0x000e240000000800 */
[----:B------:R-:W1:Y:S01]  /*0010*/  S2R R0, SR_TID.X ;  /* 0x0000000000007919 */ /* 0x000e620000002100 */
[----:B------:R-:W2:Y:S01]  /*0020*/  LDC.64 R2, c[0x0][0x210] ;  /* 0x00008400ff027b82 */ /* 0x000ea20000000a00 */
[----:B------:R-:W-:Y:S01]  /*0030*/  CS2R R12, SRZ ;  /* 0x00000000000c7805 */ /* 0x000fe2000001ff00 */
[----:B------:R-:W-:Y:S01]  /*0040*/  ULDC.64 UR4, c[0x0][0x208] ;  /* 0x0000820000047ab9 */ /* 0x000fe20000000a00 */
[----:B------:R-:W3:Y:S01]  /*0050*/  S2R R9, SR_CTAID.X ;  /* 0x0000000000097919 */ /* 0x000ee20000002500 */
[----:B-1----:R-:W-:-:S05]  /*0060*/  IMAD.SHL.U32 R0, R0, 0x2, RZ ;  /* 0x0000000200007824 */ /* 0x002fca00078e00ff */
[----:B------:R-:W-:-:S05]  /*0070*/  LOP3.LUT R0, R0, 0xfe, RZ, 0xc0, !PT ;  /* 0x000000fe00007812 */ /* 0x000fca00078ec0ff */
[----:B---3--:R-:W-:-:S05]  /*0080*/  IMAD R9, R9, 0x100, R0 ;  /* 0x0000010009097824 */ /* 0x008fca00078e0200 */
[----:B------:R-:W-:-:S04]  /*0090*/  SHF.R.S32.HI R0, RZ, 0x1f, R9 ;  /* 0x0000001fff007819 */ /* 0x000fc80000011409 */
[----:B------:R-:W-:-:S04]  /*00a0*/  LEA.HI R0, R0, R9, RZ, 0x6 ;  /* 0x0000000900007211 */ /* 0x000fc800078f30ff */
[----:B------:R-:W-:Y:S02]  /*00b0*/  LOP3.LUT R4, R0, 0xffffffc0, RZ, 0xc0, !PT ;  /* 0xffffffc000047812 */ /* 0x000fe400078ec0ff */
[----:B------:R-:W-:-:S03]  /*00c0*/  SHF.R.S32.HI R0, RZ, 0x6, R0 ;  /* 0x00000006ff007819 */ /* 0x000fc60000011400 */
[----:B------:R-:W-:Y:S02]  /*00d0*/  IMAD.IADD R7, R9, 0x1, -R4 ;  /* 0x0000000109077824 */ /* 0x000fe400078e0a04 */
[----:B------:R-:W1:Y:S02]  /*00e0*/  LDC.64 R4, c[0x0][0x218] ;  /* 0x00008600ff047b82 */ /* 0x000e640000000a00 */
[----:B------:R-:W-:Y:S01]  /*00f0*/  IMAD R11, R0, 0x20, R7 ;  /* 0x00000020000b7824 */ /* 0x000fe200078e0207 */
[----:B------:R-:W-:-:S03]  /*0100*/  ISETP.GE.AND P2, PT, R7, 0x20, PT ;  /* 0x000000200700780c */ /* 0x000fc60003f46270 */
[----:B--2---:R-:W-:Y:S01]  /*0110*/  IMAD.WIDE R2, R11, 0x4, R2 ;  /* 0x000000040b027825 */ /* 0x004fe200078e0202 */
[C---:B------:R-:W-:Y:S02]  /*0120*/  ISETP.LT.AND P3, PT, R9.reuse, 0x100, !P2 ;  /* 0x000001000900780c */ /* 0x040fe40005761270 */
[----:B------:R-:W-:-:S04]  /*0130*/  ISETP.GE.AND P0, PT, R9, 0x100, PT ;  /* 0x000001000900780c */ /* 0x000fc80003f06270 */
[----:B------:R-:W-:Y:S02]  /*0140*/  ISETP.GT.AND P1, PT, R7, 0x1f, !P0 ;  /* 0x0000001f0700780c */ /* 0x000fe40004724270 */
[----:B------:R-:W2:Y:S05]  /*0150*/  LDC.64 R6, c[0x0][0x220] ;  /* 0x00008800ff067b82 */ /* 0x000eaa0000000a00 */
[----:B------:R2:W3:Y:S01]  /*0160*/  @P3 LDG.E.EL.64 R12, desc[UR4][R2.64] ;  /* 0x00000004020c3981 */ /* 0x0004e2000c2e1b00 */
[----:B-1----:R-:W-:Y:S01]  /*0170*/  IMAD.WIDE R4, R11, 0x4, R4 ;  /* 0x000000040b047825 */ /* 0x002fe200078e0204 */
[----:B------:R-:W-:-:S06]  /*0180*/  CS2R R10, SRZ ;  /* 0x00000000000a7805 */ /* 0x000fcc000001ff00 */
[----:B------:R-:W4:Y:S01]  /*0190*/  @P1 LDG.E.EL.64 R10, desc[UR4][R4.64+-0x80] ;  /* 0xffff8004040a1981 */ /* 0x000f22000c2e1b00 */
[----:B--2---:R-:W-:Y:S01]  /*01a0*/  IMAD.WIDE R2, R9, 0x4, R6 ;  /* 0x0000000409027825 */ /* 0x004fe200078e0206 */
[----:B---3--:R-:W-:Y:S02]  /*01b0*/  SEL R12, R12, RZ, P3 ;  /* 0x000000ff0c0c7207 */ /* 0x008fe40001800000 */
[----:B------:R-:W-:Y:S02]  /*01c0*/  SEL R13, R13, RZ, P3 ;  /* 0x000000ff0d0d7207 */ /* 0x000fe40001800000 */
[----:B------:R-:W-:Y:S02]  /*01d0*/  FSETP.GT.AND P3, PT, R12, RZ, PT ;  /* 0x000000ff0c00720b */ /* 0x000fe40003f64000 */
[----:B------:R-:W-:-:S11]  /*01e0*/  FSETP.GT.AND P4, PT, R13, RZ, PT ;  /* 0x000000ff0d00720b */ /* 0x000fd60003f84000 */
[----:B------:R-:W-:Y:S01]  /*01f0*/  @!P3 FMUL R12, R12, 0.10000000149011611938 ;  /* 0x3dcccccd0c0cb820 */ /* 0x000fe20000400000 */
[----:B----4-:R-:W-:Y:S01]  /*0200*/  @P2 SEL R12, R10, RZ, P1 ;  /* 0x000000ff0a0c2207 */ /* 0x010fe20000800000 */
[----:B------:R-:W-:Y:S01]  /*0210*/  @!P4 FMUL R13, R13, 0.10000000149011611938 ;  /* 0x3dcccccd0d0dc820 */ /* 0x000fe20000400000 */
[----:B------:R-:W-:Y:S01]  /*0220*/  @P2 SEL R13, R11, RZ, P1 ;  /* 0x000000ff0b0d2207 */ /* 0x000fe20000800000 */
[----:B------:R-:W-:Y:S06]  /*0230*/  @P0 EXIT ;  /* 0x000000000000094d */ /* 0x000fec0003800000 */
[----:B------:R-:W-:Y:S01]  /*0240*/  STG.E.64 desc[UR4][R2.64], R12 ;  /* 0x0000000c02007986 */ /* 0x000fe2000c101b04 */
[----:B------:R-:W-:Y:S05]  /*0250*/  EXIT ;  /* 0x000000000000794d */ /* 0x000fea0003800000 */
.L_x_0:
[----:B------:R-:W-:-:S00]  /*0260*/  BRA `(.L_x_0) ;  /* 0xfffffffc00fc7947 */ /* 0x000fc0000383ffff */
[----:B------:R-:W-:-:S00]  /*0270*/  NOP ;  /* 0x0000000000007918 */ /* 0x000fc00000000000 */
        /* <DEDUP_REMOVED lines=8> */
.L_x_1:


//--------------------- .nv.constant0.triton_poi_fused_cat_13 --------------------------
	.section	.nv.constant0.triton_poi_fused_cat_13,"a",@progbits
	.sectionflags	@""
	.align	4
.nv.constant0.triton_poi_fused_cat_13:
	.zero		556
